//
// Generated by NVIDIA NVVM Compiler
//
// Compiler Build ID: CL-36424714
// Cuda compilation tools, release 13.0, V13.0.88
// Based on NVVM 20.0.0
//

.version 9.0
.target sm_100
.address_size 64

	// .globl	_Z16printThreadIndexPiii
.extern .func  (.param .b32 func_retval0) vprintf
(
	.param .b64 vprintf_param_0,
	.param .b64 vprintf_param_1
)
;
.global .align 1 .b8 $str[81] = {116, 104, 114, 101, 97, 100, 95, 105, 100, 32, 40, 37, 100, 44, 37, 100, 41, 32, 98, 108, 111, 99, 107, 95, 105, 100, 32, 40, 37, 100, 44, 37, 100, 41, 32, 99, 111, 111, 114, 100, 105, 110, 97, 116, 101, 32, 40, 37, 100, 44, 37, 100, 41, 32, 103, 108, 111, 98, 97, 108, 32, 105, 110, 100, 101, 120, 32, 37, 50, 100, 32, 105, 118, 97, 108, 32, 37, 50, 100, 10};

.visible .entry _Z16printThreadIndexPiii(
	.param .u64 .ptr .align 1 _Z16printThreadIndexPiii_param_0,
	.param .u32 _Z16printThreadIndexPiii_param_1,
	.param .u32 _Z16printThreadIndexPiii_param_2
)
{
	.local .align 16 .b8 	__local_depot0[32];
	.reg .b64 	%SP;
	.reg .b64 	%SPL;
	.reg .b32 	%r<14>;
	.reg .b64 	%rd<9>;

	mov.u64 	%SPL, __local_depot0;
	cvta.local.u64 	%SP, %SPL;
	ld.param.u64 	%rd1, [_Z16printThreadIndexPiii_param_0];
	ld.param.u32 	%r1, [_Z16printThreadIndexPiii_param_1];
	cvta.to.global.u64 	%rd2, %rd1;
	add.u64 	%rd3, %SP, 0;
	add.u64 	%rd4, %SPL, 0;
	mov.u32 	%r2, %tid.x;
	mov.u32 	%r3, %ctaid.x;
	mov.u32 	%r4, %ntid.x;
	mad.lo.s32 	%r5, %r3, %r4, %r2;
	mov.u32 	%r6, %tid.y;
	mov.u32 	%r7, %ctaid.y;
	mov.u32 	%r8, %ntid.y;
	mad.lo.s32 	%r9, %r7, %r8, %r6;
	mad.lo.s32 	%r10, %r1, %r9, %r5;
	mul.wide.u32 	%rd5, %r10, 4;
	add.s64 	%rd6, %rd2, %rd5;
	ld.global.u32 	%r11, [%rd6];
	st.local.v4.u32 	[%rd4], {%r2, %r6, %r3, %r7};
	st.local.v4.u32 	[%rd4+16], {%r5, %r9, %r10, %r11};
	mov.u64 	%rd7, $str;
	cvta.global.u64 	%rd8, %rd7;
	{ // callseq 0, 0
	.param .b64 param0;
	st.param.b64 	[param0], %rd8;
	.param .b64 param1;
	st.param.b64 	[param1], %rd3;
	.param .b32 retval0;
	call.uni (retval0), 
	vprintf, 
	(
	param0, 
	param1
	);
	ld.param.b32 	%r12, [retval0];
	} // callseq 0
	ret;

}


// ===== COMPILED SASS (sm_100) =====

	.target	sm_100

	.elftype	@"ET_EXEC"


//--------------------- .note.nv.tkinfo           --------------------------
	.section	.note.nv.tkinfo,"",@"SHT_NOTE"
	.sectionflags	@"SHF_NOTE_NV_TKINFO"
	.tkinfo
        /*0018*/ 	.word	0x00000002
        /*0030*/ 	.string	""
        /*0030*/ 	.string	"ptxas"
        /*0030*/ 	.string	"Cuda compilation tools, release 13.0, V13.0.88"
        /*0030*/ 	.string	"Build cuda_13.0.r13.0/compiler.36424714_0"
        /*0030*/ 	.string	"-arch sm_100 -m 64 "



//--------------------- .note.nv.cuinfo           --------------------------
	.section	.note.nv.cuinfo,"",@"SHT_NOTE"
	.sectionflags	@"SHF_NOTE_NV_CUINFO"
        /*0018*/ 	.short	0x0002
        /*001a*/ 	.short	0x0064
        /*001c*/ 	.short	0x0082
	.zero		2


//--------------------- .nv.info                  --------------------------
	.section	.nv.info,"",@"SHT_CUDA_INFO"
	.align	4


	//----- nvinfo : EIATTR_REGCOUNT
	.align		4
        /*0000*/ 	.byte	0x04, 0x2f
        /*0002*/ 	.short	(.L_2 - .L_1)
	.align		4
.L_1:
        /*0004*/ 	.word	index@(_Z16printThreadIndexPiii)
        /*0008*/ 	.word	0x00000018


	//----- nvinfo : EIATTR_FRAME_SIZE
	.align		4
.L_2:
        /*000c*/ 	.byte	0x04, 0x11
        /*000e*/ 	.short	(.L_4 - .L_3)
	.align		4
.L_3:
        /*0010*/ 	.word	index@(_Z16printThreadIndexPiii)
        /*0014*/ 	.word	0x00000020


	//----- nvinfo : EIATTR_MIN_STACK_SIZE
	.align		4
.L_4:
        /*0018*/ 	.byte	0x04, 0x12
        /*001a*/ 	.short	(.L_6 - .L_5)
	.align		4
.L_5:
        /*001c*/ 	.word	index@(_Z16printThreadIndexPiii)
        /*0020*/ 	.word	0x00000020
.L_6:


//--------------------- .nv.compat                --------------------------
	.section	.nv.compat,"",@"SHT_CUDA_COMPAT_INFO"
	.align	4
        /*0000*/ 	.byte	0x02, 0x09, 0x00, 0x00, 0x02, 0x02, 0x01, 0x00, 0x02, 0x05, 0x05, 0x00, 0x03, 0x07, 0x01, 0x01
        /*0010*/ 	.byte	0x02, 0x03, 0x00, 0x00, 0x02, 0x06, 0x01, 0x00, 0x04, 0x0b, 0x08, 0x00, 0x09, 0x00, 0x00, 0x00
        /*0020*/ 	.byte	0x00, 0x00, 0x00, 0x00


//--------------------- .nv.info._Z16printThreadIndexPiii --------------------------
	.section	.nv.info._Z16printThreadIndexPiii,"",@"SHT_CUDA_INFO"
	.sectionflags	@""
	.align	4


	//----- nvinfo : EIATTR_CUDA_API_VERSION
	.align		4
        /*0000*/ 	.byte	0x04, 0x37
        /*0002*/ 	.short	(.L_8 - .L_7)
.L_7:
        /*0004*/ 	.word	0x00000082


	//----- nvinfo : EIATTR_KPARAM_INFO
	.align		4
.L_8:
        /*0008*/ 	.byte	0x04, 0x17
        /*000a*/ 	.short	(.L_10 - .L_9)
.L_9:
        /*000c*/ 	.word	0x00000000
        /*0010*/ 	.short	0x0002
        /*0012*/ 	.short	0x000c
        /*0014*/ 	.byte	0x00, 0xf0, 0x11, 0x00


	//----- nvinfo : EIATTR_KPARAM_INFO
	.align		4
.L_10:
        /*0018*/ 	.byte	0x04, 0x17
        /*001a*/ 	.short	(.L_12 - .L_11)
.L_11:
        /*001c*/ 	.word	0x00000000
        /*0020*/ 	.short	0x0001
        /*0022*/ 	.short	0x0008
        /*0024*/ 	.byte	0x00, 0xf0, 0x11, 0x00


	//----- nvinfo : EIATTR_KPARAM_INFO
	.align		4
.L_12:
        /*0028*/ 	.byte	0x04, 0x17
        /*002a*/ 	.short	(.L_14 - .L_13)
.L_13:
        /*002c*/ 	.word	0x00000000
        /*0030*/ 	.short	0x0000
        /*0032*/ 	.short	0x0000
        /*0034*/ 	.byte	0x00, 0xf5, 0x21, 0x00


	//----- nvinfo : EIATTR_SPARSE_MMA_MASK
	.align		4
.L_14:
        /*0038*/ 	.byte	0x03, 0x50
        /*003a*/ 	.short	0x0000


	//----- nvinfo : EIATTR_MAXREG_COUNT
	.align		4
        /*003c*/ 	.byte	0x03, 0x1b
        /*003e*/ 	.short	0x00ff


	//----- nvinfo : EIATTR_EXTERNS
	.align		4
        /*0040*/ 	.byte	0x04, 0x0f
        /*0042*/ 	.short	(.L_16 - .L_15)


	//   ....[0]....
	.align		4
.L_15:
        /*0044*/ 	.word	index@(vprintf)


	//----- nvinfo : EIATTR_MERCURY_ISA_VERSION
	.align		4
.L_16:
        /*0048*/ 	.byte	0x03, 0x5f
        /*004a*/ 	.short	0x0101


	//----- nvinfo : EIATTR_VRC_CTA_INIT_COUNT
	.align		4
        /*004c*/ 	.byte	0x02, 0x4a
	.zero		1
	.zero		1


	//----- nvinfo : EIATTR_SYSCALL_OFFSETS
	.align		4
        /*0050*/ 	.byte	0x04, 0x46
        /*0052*/ 	.short	(.L_18 - .L_17)


	//   ....[0]....
.L_17:
        /*0054*/ 	.word	0x000001c0


	//----- nvinfo : EIATTR_EXIT_INSTR_OFFSETS
	.align		4
.L_18:
        /*0058*/ 	.byte	0x04, 0x1c
        /*005a*/ 	.short	(.L_20 - .L_19)


	//   ....[0]....
.L_19:
        /*005c*/ 	.word	0x000001d0


	//----- nvinfo : EIATTR_CBANK_PARAM_SIZE
	.align		4
.L_20:
        /*0060*/ 	.byte	0x03, 0x19
        /*0062*/ 	.short	0x0010


	//----- nvinfo : EIATTR_PARAM_CBANK
	.align		4
        /*0064*/ 	.byte	0x04, 0x0a
        /*0066*/ 	.short	(.L_22 - .L_21)
	.align		4
.L_21:
        /*0068*/ 	.word	index@(.nv.constant0._Z16printThreadIndexPiii)
        /*006c*/ 	.short	0x0380
        /*006e*/ 	.short	0x0010


	//----- nvinfo : EIATTR_SW_WAR
	.align		4
.L_22:
        /*0070*/ 	.byte	0x04, 0x36
        /*0072*/ 	.short	(.L_24 - .L_23)
.L_23:
        /*0074*/ 	.word	0x00000008
.L_24:


//--------------------- .nv.callgraph             --------------------------
	.section	.nv.callgraph,"",@"SHT_CUDA_CALLGRAPH"
	.align	4
	.sectionentsize	8
	.align		4
        /*0000*/ 	.word	0x00000000
	.align		4
        /*0004*/ 	.word	0xffffffff
	.align		4
        /*0008*/ 	.word	index@(_Z16printThreadIndexPiii)
	.align		4
        /*000c*/ 	.word	index@(vprintf)
	.align		4
        /*0010*/ 	.word	0x00000000
	.align		4
        /*0014*/ 	.word	0xfffffffe
	.align		4
        /*0018*/ 	.word	0x00000000
	.align		4
        /*001c*/ 	.word	0xfffffffd
	.align		4
        /*0020*/ 	.word	0x00000000
	.align		4
        /*0024*/ 	.word	0xfffffffc


//--------------------- .nv.constant4             --------------------------
	.section	.nv.constant4,"a",@progbits
	.align	8
	.align		8
.nv.constant4:
        /*0000*/ 	.dword	vprintf
	.align		8
        /*0008*/ 	.dword	$str


//--------------------- .text._Z16printThreadIndexPiii --------------------------
	.section	.text._Z16printThreadIndexPiii,"ax",@progbits
	.align	128
        .global         _Z16printThreadIndexPiii
        .type           _Z16printThreadIndexPiii,@function
        .size           _Z16printThreadIndexPiii,(.L_x_2 - _Z16printThreadIndexPiii)
        .other          _Z16printThreadIndexPiii,@"STO_CUDA_ENTRY STV_DEFAULT"
_Z16printThreadIndexPiii:
.text._Z16printThreadIndexPiii:
[----:B------:R-:W0:Y:S01]  /*0000*/  LDC R1, c[0x0][0x37c] ;  /* 0x0000df00ff017b82 */ /* 0x000e220000000800 */
[----:B------:R-:W1:Y:S01]  /*0010*/  S2R R16, SR_TID.X ;  /* 0x0000000000107919 */ /* 0x000e620000002100 */
[----:B------:R-:W2:Y:S06]  /*0020*/  LDCU UR6, c[0x0][0x2fc] ;  /* 0x00005f80ff0677ac */ /* 0x000eac0008000800 */
[----:B------:R-:W3:Y:S01]  /*0030*/  LDC.64 R2, c[0x0][0x380] ;  /* 0x0000e000ff027b82 */ /* 0x000ee20000000a00 */
[----:B0-----:R-:W-:Y:S01]  /*0040*/  IADD3 R1, PT, PT, R1, -0x20, RZ ;  /* 0xffffffe001017810 */ /* 0x001fe20007ffe0ff */
[----:B------:R-:W1:Y:S01]  /*0050*/  S2R R18, SR_CTAID.X ;  /* 0x0000000000127919 */ /* 0x000e620000002500 */
[----:B------:R-:W1:Y:S01]  /*0060*/  LDCU UR7, c[0x0][0x360] ;  /* 0x00006c00ff0777ac */ /* 0x000e620008000800 */
[----:B------:R-:W0:Y:S01]  /*0070*/  S2R R17, SR_TID.Y ;  /* 0x0000000000117919 */ /* 0x000e220000002200 */
[----:B------:R-:W0:Y:S01]  /*0080*/  LDCU UR8, c[0x0][0x364] ;  /* 0x00006c80ff0877ac */ /* 0x000e220008000800 */
[----:B------:R-:W0:Y:S01]  /*0090*/  S2R R19, SR_CTAID.Y ;  /* 0x0000000000137919 */ /* 0x000e220000002600 */
[----:B------:R-:W4:Y:S01]  /*00a0*/  LDCU UR9, c[0x0][0x388] ;  /* 0x00007100ff0977ac */ /* 0x000f220008000800 */
[----:B------:R-:W5:Y:S01]  /*00b0*/  LDCU.64 UR4, c[0x0][0x358] ;  /* 0x00006b00ff0477ac */ /* 0x000f620008000a00 */
[----:B-1----:R-:W-:-:S02]  /*00c0*/  IMAD R8, R18, UR7, R16 ;  /* 0x0000000712087c24 */ /* 0x002fc4000f8e0210 */
[----:B0-----:R-:W-:-:S04]  /*00d0*/  IMAD R9, R19, UR8, R17 ;  /* 0x0000000813097c24 */ /* 0x001fc8000f8e0211 */
[----:B----4-:R-:W-:Y:S01]  /*00e0*/  IMAD R10, R9, UR9, R8 ;  /* 0x00000009090a7c24 */ /* 0x010fe2000f8e0208 */
[----:B------:R-:W-:Y:S01]  /*00f0*/  MOV R0, 0x0 ;  /* 0x0000000000007802 */ /* 0x000fe20000000f00 */
[----:B------:R0:W-:Y:S01]  /*0100*/  STL.128 [R1], R16 ;  /* 0x0000001001007387 */ /* 0x0001e20000100c00 */
[----:B------:R-:W1:Y:S01]  /*0110*/  LDCU.64 UR8, c[0x4][0x8] ;  /* 0x01000100ff0877ac */ /* 0x000e620008000a00 */
[----:B---3--:R-:W-:-:S05]  /*0120*/  IMAD.WIDE.U32 R2, R10, 0x4, R2 ;  /* 0x000000040a027825 */ /* 0x008fca00078e0002 */
[----:B-----5:R-:W3:Y:S01]  /*0130*/  LDG.E R11, desc[UR4][R2.64] ;  /* 0x00000004020b7981 */ /* 0x020ee2000c1e1900 */
[----:B------:R-:W4:Y:S01]  /*0140*/  LDCU UR4, c[0x0][0x2f8] ;  /* 0x00005f00ff0477ac */ /* 0x000f220008000800 */
[----:B------:R0:W0:Y:S01]  /*0150*/  LDC.64 R12, c[0x4][R0] ;  /* 0x01000000000c7b82 */ /* 0x0000220000000a00 */
[----:B-1----:R-:W-:Y:S02]  /*0160*/  MOV R4, UR8 ;  /* 0x0000000800047c02 */ /* 0x002fe40008000f00 */
[----:B------:R-:W-:Y:S02]  /*0170*/  MOV R5, UR9 ;  /* 0x0000000900057c02 */ /* 0x000fe40008000f00 */
[----:B----4-:R-:W-:-:S04]  /*0180*/  IADD3 R6, P0, PT, R1, UR4, RZ ;  /* 0x0000000401067c10 */ /* 0x010fc8000ff1e0ff */
[----:B--2---:R-:W-:Y:S01]  /*0190*/  IADD3.X R7, PT, PT, RZ, UR6, RZ, P0, !PT ;  /* 0x00000006ff077c10 */ /* 0x004fe200087fe4ff */
[----:B0--3--:R1:W-:Y:S08]  /*01a0*/  STL.128 [R1+0x10], R8 ;  /* 0x0000100801007387 */ /* 0x0093f00000100c00 */
[----:B------:R-:W-:-:S07]  /*01b0*/  LEPC R20, `(.L_x_0) ;  /* 0x000000001014794e */ /* 0x000fce0000000000 */
[----:B-1----:R-:W-:Y:S05]  /*01c0*/  CALL.ABS.NOINC R12 ;  /* 0x000000000c007343 */ /* 0x002fea0003c00000 */
.L_x_0:
[----:B------:R-:W-:Y:S05]  /*01d0*/  EXIT ;  /* 0x000000000000794d */ /* 0x000fea0003800000 */
.L_x_1:
[----:B------:R-:W-:-:S00]  /*01e0*/  BRA `(.L_x_1) ;  /* 0xfffffffc00fc7947 */ /* 0x000fc0000383ffff */
[----:B------:R-:W-:-:S00]  /*01f0*/  NOP ;  /* 0x0000000000007918 */ /* 0x000fc00000000000 */
        /* <DEDUP_REMOVED lines=8> */
.L_x_2:


//--------------------- .nv.global.init           --------------------------
	.section	.nv.global.init,"aw",@progbits
.nv.global.init:
	.type		$str,@object
	.size		$str,(.L_0 - $str)
$str:
        /*0000*/ 	.byte	0x74, 0x68, 0x72, 0x65, 0x61, 0x64, 0x5f, 0x69, 0x64, 0x20, 0x28, 0x25, 0x64, 0x2c, 0x25, 0x64
        /*0010*/ 	.byte	0x29, 0x20, 0x62, 0x6c, 0x6f, 0x63, 0x6b, 0x5f, 0x69, 0x64, 0x20, 0x28, 0x25, 0x64, 0x2c, 0x25
        /*0020*/ 	.byte	0x64, 0x29, 0x20, 0x63, 0x6f, 0x6f, 0x72, 0x64, 0x69, 0x6e, 0x61, 0x74, 0x65, 0x20, 0x28, 0x25
        /*0030*/ 	.byte	0x64, 0x2c, 0x25, 0x64, 0x29, 0x20, 0x67, 0x6c, 0x6f, 0x62, 0x61, 0x6c, 0x20, 0x69, 0x6e, 0x64
        /*0040*/ 	.byte	0x65, 0x78, 0x20, 0x25, 0x32, 0x64, 0x20, 0x69, 0x76, 0x61, 0x6c, 0x20, 0x25, 0x32, 0x64, 0x0a
        /*0050*/ 	.byte	0x00
.L_0:


//--------------------- .nv.shared.reserved.0     --------------------------
	.section	.nv.shared.reserved.0,"aw",@nobits
	.weak		__nv_reservedSMEM_offset_0_alias
	.size		__nv_reservedSMEM_offset_0_alias, 0, 64
	.other		__nv_reservedSMEM_offset_0_alias,@"STO_CUDA_RESERVED_SHARED STV_DEFAULT"
__nv_reservedSMEM_offset_0_alias:
	.zero		0
	.zero		64


//--------------------- .nv.constant0._Z16printThreadIndexPiii --------------------------
	.section	.nv.constant0._Z16printThreadIndexPiii,"a",@progbits
	.sectionflags	@""
	.align	4
.nv.constant0._Z16printThreadIndexPiii:
	.zero		912


//--------------------- SYMBOLS --------------------------

	.type		.nv.reservedSmem.offset0,@object
	.size		.nv.reservedSmem.offset0,0x4
	.type		vprintf,@function
